//
// Generated by NVIDIA NVVM Compiler
//
// Compiler Build ID: CL-36424714
// Cuda compilation tools, release 13.0, V13.0.88
// Based on NVVM 20.0.0
//

.version 9.0
.target sm_100
.address_size 64

	// .globl	_Z21basic_matrix_multiplyPfS_S_iiii

.visible .entry _Z21basic_matrix_multiplyPfS_S_iiii(
	.param .u64 .ptr .align 1 _Z21basic_matrix_multiplyPfS_S_iiii_param_0,
	.param .u64 .ptr .align 1 _Z21basic_matrix_multiplyPfS_S_iiii_param_1,
	.param .u64 .ptr .align 1 _Z21basic_matrix_multiplyPfS_S_iiii_param_2,
	.param .u32 _Z21basic_matrix_multiplyPfS_S_iiii_param_3,
	.param .u32 _Z21basic_matrix_multiplyPfS_S_iiii_param_4,
	.param .u32 _Z21basic_matrix_multiplyPfS_S_iiii_param_5,
	.param .u32 _Z21basic_matrix_multiplyPfS_S_iiii_param_6
)
{
	.reg .pred 	%p<13>;
	.reg .b32 	%r<41>;
	.reg .b32 	%f<68>;
	.reg .b64 	%rd<53>;

	ld.param.u64 	%rd7, [_Z21basic_matrix_multiplyPfS_S_iiii_param_0];
	ld.param.u64 	%rd8, [_Z21basic_matrix_multiplyPfS_S_iiii_param_1];
	ld.param.u64 	%rd6, [_Z21basic_matrix_multiplyPfS_S_iiii_param_2];
	ld.param.u32 	%r20, [_Z21basic_matrix_multiplyPfS_S_iiii_param_3];
	ld.param.u32 	%r18, [_Z21basic_matrix_multiplyPfS_S_iiii_param_4];
	ld.param.u32 	%r19, [_Z21basic_matrix_multiplyPfS_S_iiii_param_6];
	cvta.to.global.u64 	%rd1, %rd8;
	cvta.to.global.u64 	%rd2, %rd7;
	mov.u32 	%r21, %ctaid.y;
	mov.u32 	%r22, %ntid.y;
	mov.u32 	%r23, %tid.y;
	mad.lo.s32 	%r1, %r21, %r22, %r23;
	mov.u32 	%r24, %ctaid.x;
	mov.u32 	%r25, %ntid.x;
	mov.u32 	%r26, %tid.x;
	mad.lo.s32 	%r2, %r24, %r25, %r26;
	setp.ge.s32 	%p1, %r1, %r20;
	setp.ge.s32 	%p2, %r2, %r19;
	or.pred  	%p3, %p1, %p2;
	@%p3 bra 	$L__BB0_14;
	setp.lt.s32 	%p4, %r18, 1;
	mov.f32 	%f67, 0f00000000;
	@%p4 bra 	$L__BB0_13;
	mul.lo.s32 	%r3, %r18, %r1;
	and.b32  	%r4, %r18, 7;
	setp.lt.u32 	%p5, %r18, 8;
	mov.f32 	%f67, 0f00000000;
	mov.b32 	%r39, 0;
	@%p5 bra 	$L__BB0_5;
	and.b32  	%r39, %r18, 2147483640;
	neg.s32 	%r37, %r39;
	shl.b32 	%r7, %r19, 3;
	mul.wide.u32 	%rd9, %r3, 4;
	add.s64 	%rd10, %rd9, %rd2;
	add.s64 	%rd52, %rd10, 16;
	mov.f32 	%f67, 0f00000000;
	mul.wide.s32 	%rd13, %r19, 4;
	mov.u32 	%r36, %r2;
$L__BB0_4:
	.pragma "nounroll";
	ld.global.f32 	%f17, [%rd52+-16];
	mul.wide.s32 	%rd11, %r36, 4;
	add.s64 	%rd12, %rd1, %rd11;
	ld.global.f32 	%f18, [%rd12];
	fma.rn.f32 	%f19, %f17, %f18, %f67;
	ld.global.f32 	%f20, [%rd52+-12];
	add.s64 	%rd14, %rd12, %rd13;
	ld.global.f32 	%f21, [%rd14];
	fma.rn.f32 	%f22, %f20, %f21, %f19;
	ld.global.f32 	%f23, [%rd52+-8];
	add.s64 	%rd15, %rd14, %rd13;
	ld.global.f32 	%f24, [%rd15];
	fma.rn.f32 	%f25, %f23, %f24, %f22;
	ld.global.f32 	%f26, [%rd52+-4];
	add.s64 	%rd16, %rd15, %rd13;
	ld.global.f32 	%f27, [%rd16];
	fma.rn.f32 	%f28, %f26, %f27, %f25;
	ld.global.f32 	%f29, [%rd52];
	add.s64 	%rd17, %rd16, %rd13;
	ld.global.f32 	%f30, [%rd17];
	fma.rn.f32 	%f31, %f29, %f30, %f28;
	ld.global.f32 	%f32, [%rd52+4];
	add.s64 	%rd18, %rd17, %rd13;
	ld.global.f32 	%f33, [%rd18];
	fma.rn.f32 	%f34, %f32, %f33, %f31;
	ld.global.f32 	%f35, [%rd52+8];
	add.s64 	%rd19, %rd18, %rd13;
	ld.global.f32 	%f36, [%rd19];
	fma.rn.f32 	%f37, %f35, %f36, %f34;
	ld.global.f32 	%f38, [%rd52+12];
	add.s64 	%rd20, %rd19, %rd13;
	ld.global.f32 	%f39, [%rd20];
	fma.rn.f32 	%f67, %f38, %f39, %f37;
	add.s32 	%r37, %r37, 8;
	add.s32 	%r36, %r36, %r7;
	add.s64 	%rd52, %rd52, 32;
	setp.ne.s32 	%p6, %r37, 0;
	@%p6 bra 	$L__BB0_4;
$L__BB0_5:
	setp.eq.s32 	%p7, %r4, 0;
	@%p7 bra 	$L__BB0_13;
	and.b32  	%r13, %r18, 3;
	setp.lt.u32 	%p8, %r4, 4;
	@%p8 bra 	$L__BB0_8;
	add.s32 	%r28, %r39, %r3;
	mul.wide.u32 	%rd21, %r28, 4;
	add.s64 	%rd22, %rd2, %rd21;
	ld.global.f32 	%f41, [%rd22];
	mad.lo.s32 	%r29, %r39, %r19, %r2;
	mul.wide.s32 	%rd23, %r29, 4;
	add.s64 	%rd24, %rd1, %rd23;
	ld.global.f32 	%f42, [%rd24];
	fma.rn.f32 	%f43, %f41, %f42, %f67;
	cvt.u64.u32 	%rd25, %r3;
	cvt.u64.u32 	%rd26, %r39;
	add.s64 	%rd27, %rd26, %rd25;
	shl.b64 	%rd28, %rd27, 2;
	add.s64 	%rd29, %rd2, %rd28;
	ld.global.f32 	%f44, [%rd29+4];
	mul.wide.s32 	%rd30, %r19, 4;
	add.s64 	%rd31, %rd24, %rd30;
	ld.global.f32 	%f45, [%rd31];
	fma.rn.f32 	%f46, %f44, %f45, %f43;
	ld.global.f32 	%f47, [%rd29+8];
	add.s64 	%rd32, %rd31, %rd30;
	ld.global.f32 	%f48, [%rd32];
	fma.rn.f32 	%f49, %f47, %f48, %f46;
	ld.global.f32 	%f50, [%rd29+12];
	add.s64 	%rd33, %rd32, %rd30;
	ld.global.f32 	%f51, [%rd33];
	fma.rn.f32 	%f67, %f50, %f51, %f49;
	add.s32 	%r39, %r39, 4;
$L__BB0_8:
	setp.eq.s32 	%p9, %r13, 0;
	@%p9 bra 	$L__BB0_13;
	setp.eq.s32 	%p10, %r13, 1;
	@%p10 bra 	$L__BB0_11;
	add.s32 	%r30, %r39, %r3;
	mul.wide.u32 	%rd34, %r30, 4;
	add.s64 	%rd35, %rd2, %rd34;
	ld.global.f32 	%f53, [%rd35];
	mad.lo.s32 	%r31, %r39, %r19, %r2;
	mul.wide.s32 	%rd36, %r31, 4;
	add.s64 	%rd37, %rd1, %rd36;
	ld.global.f32 	%f54, [%rd37];
	fma.rn.f32 	%f55, %f53, %f54, %f67;
	cvt.u64.u32 	%rd38, %r3;
	cvt.u64.u32 	%rd39, %r39;
	add.s64 	%rd40, %rd39, %rd38;
	shl.b64 	%rd41, %rd40, 2;
	add.s64 	%rd42, %rd2, %rd41;
	ld.global.f32 	%f56, [%rd42+4];
	mul.wide.s32 	%rd43, %r19, 4;
	add.s64 	%rd44, %rd37, %rd43;
	ld.global.f32 	%f57, [%rd44];
	fma.rn.f32 	%f67, %f56, %f57, %f55;
	add.s32 	%r39, %r39, 2;
$L__BB0_11:
	and.b32  	%r32, %r18, 1;
	setp.eq.b32 	%p11, %r32, 1;
	not.pred 	%p12, %p11;
	@%p12 bra 	$L__BB0_13;
	add.s32 	%r33, %r39, %r3;
	mul.wide.u32 	%rd45, %r33, 4;
	add.s64 	%rd46, %rd2, %rd45;
	ld.global.f32 	%f58, [%rd46];
	mad.lo.s32 	%r34, %r39, %r19, %r2;
	mul.wide.s32 	%rd47, %r34, 4;
	add.s64 	%rd48, %rd1, %rd47;
	ld.global.f32 	%f59, [%rd48];
	fma.rn.f32 	%f67, %f58, %f59, %f67;
$L__BB0_13:
	mad.lo.s32 	%r35, %r19, %r1, %r2;
	cvta.to.global.u64 	%rd49, %rd6;
	mul.wide.s32 	%rd50, %r35, 4;
	add.s64 	%rd51, %rd49, %rd50;
	st.global.f32 	[%rd51], %f67;
$L__BB0_14:
	ret;

}


// ===== COMPILED SASS (sm_100) =====

	.target	sm_100

	.elftype	@"ET_EXEC"


//--------------------- .note.nv.tkinfo           --------------------------
	.section	.note.nv.tkinfo,"",@"SHT_NOTE"
	.sectionflags	@"SHF_NOTE_NV_TKINFO"
	.tkinfo
        /*0018*/ 	.word	0x00000002
        /*0030*/ 	.string	""
        /*0030*/ 	.string	"ptxas"
        /*0030*/ 	.string	"Cuda compilation tools, release 13.0, V13.0.88"
        /*0030*/ 	.string	"Build cuda_13.0.r13.0/compiler.36424714_0"
        /*0030*/ 	.string	"-arch sm_100 -m 64 "



//--------------------- .note.nv.cuinfo           --------------------------
	.section	.note.nv.cuinfo,"",@"SHT_NOTE"
	.sectionflags	@"SHF_NOTE_NV_CUINFO"
        /*0018*/ 	.short	0x0002
        /*001a*/ 	.short	0x0064
        /*001c*/ 	.short	0x0082
	.zero		2


//--------------------- .nv.info                  --------------------------
	.section	.nv.info,"",@"SHT_CUDA_INFO"
	.align	4


	//----- nvinfo : EIATTR_REGCOUNT
	.align		4
        /*0000*/ 	.byte	0x04, 0x2f
        /*0002*/ 	.short	(.L_1 - .L_0)
	.align		4
.L_0:
        /*0004*/ 	.word	index@(_Z21basic_matrix_multiplyPfS_S_iiii)
        /*0008*/ 	.word	0x00000020


	//----- nvinfo : EIATTR_FRAME_SIZE
	.align		4
.L_1:
        /*000c*/ 	.byte	0x04, 0x11
        /*000e*/ 	.short	(.L_3 - .L_2)
	.align		4
.L_2:
        /*0010*/ 	.word	index@(_Z21basic_matrix_multiplyPfS_S_iiii)
        /*0014*/ 	.word	0x00000000


	//----- nvinfo : EIATTR_MIN_STACK_SIZE
	.align		4
.L_3:
        /*0018*/ 	.byte	0x04, 0x12
        /*001a*/ 	.short	(.L_5 - .L_4)
	.align		4
.L_4:
        /*001c*/ 	.word	index@(_Z21basic_matrix_multiplyPfS_S_iiii)
        /*0020*/ 	.word	0x00000000
.L_5:


//--------------------- .nv.compat                --------------------------
	.section	.nv.compat,"",@"SHT_CUDA_COMPAT_INFO"
	.align	4
        /*0000*/ 	.byte	0x02, 0x09, 0x00, 0x00, 0x02, 0x02, 0x01, 0x00, 0x02, 0x05, 0x05, 0x00, 0x03, 0x07, 0x01, 0x01
        /*0010*/ 	.byte	0x02, 0x03, 0x00, 0x00, 0x02, 0x06, 0x01, 0x00, 0x04, 0x0b, 0x08, 0x00, 0x09, 0x00, 0x00, 0x00
        /*0020*/ 	.byte	0x00, 0x00, 0x00, 0x00


//--------------------- .nv.info._Z21basic_matrix_multiplyPfS_S_iiii --------------------------
	.section	.nv.info._Z21basic_matrix_multiplyPfS_S_iiii,"",@"SHT_CUDA_INFO"
	.sectionflags	@""
	.align	4


	//----- nvinfo : EIATTR_CUDA_API_VERSION
	.align		4
        /*0000*/ 	.byte	0x04, 0x37
        /*0002*/ 	.short	(.L_7 - .L_6)
.L_6:
        /*0004*/ 	.word	0x00000082


	//----- nvinfo : EIATTR_KPARAM_INFO
	.align		4
.L_7:
        /*0008*/ 	.byte	0x04, 0x17
        /*000a*/ 	.short	(.L_9 - .L_8)
.L_8:
        /*000c*/ 	.word	0x00000000
        /*0010*/ 	.short	0x0006
        /*0012*/ 	.short	0x0024
        /*0014*/ 	.byte	0x00, 0xf0, 0x11, 0x00


	//----- nvinfo : EIATTR_KPARAM_INFO
	.align		4
.L_9:
        /*0018*/ 	.byte	0x04, 0x17
        /*001a*/ 	.short	(.L_11 - .L_10)
.L_10:
        /*001c*/ 	.word	0x00000000
        /*0020*/ 	.short	0x0005
        /*0022*/ 	.short	0x0020
        /*0024*/ 	.byte	0x00, 0xf0, 0x11, 0x00


	//----- nvinfo : EIATTR_KPARAM_INFO
	.align		4
.L_11:
        /*0028*/ 	.byte	0x04, 0x17
        /*002a*/ 	.short	(.L_13 - .L_12)
.L_12:
        /*002c*/ 	.word	0x00000000
        /*0030*/ 	.short	0x0004
        /*0032*/ 	.short	0x001c
        /*0034*/ 	.byte	0x00, 0xf0, 0x11, 0x00


	//----- nvinfo : EIATTR_KPARAM_INFO
	.align		4
.L_13:
        /*0038*/ 	.byte	0x04, 0x17
        /*003a*/ 	.short	(.L_15 - .L_14)
.L_14:
        /*003c*/ 	.word	0x00000000
        /*0040*/ 	.short	0x0003
        /*0042*/ 	.short	0x0018
        /*0044*/ 	.byte	0x00, 0xf0, 0x11, 0x00


	//----- nvinfo : EIATTR_KPARAM_INFO
	.align		4
.L_15:
        /*0048*/ 	.byte	0x04, 0x17
        /*004a*/ 	.short	(.L_17 - .L_16)
.L_16:
        /*004c*/ 	.word	0x00000000
        /*0050*/ 	.short	0x0002
        /*0052*/ 	.short	0x0010
        /*0054*/ 	.byte	0x00, 0xf5, 0x21, 0x00


	//----- nvinfo : EIATTR_KPARAM_INFO
	.align		4
.L_17:
        /*0058*/ 	.byte	0x04, 0x17
        /*005a*/ 	.short	(.L_19 - .L_18)
.L_18:
        /*005c*/ 	.word	0x00000000
        /*0060*/ 	.short	0x0001
        /*0062*/ 	.short	0x0008
        /*0064*/ 	.byte	0x00, 0xf5, 0x21, 0x00


	//----- nvinfo : EIATTR_KPARAM_INFO
	.align		4
.L_19:
        /*0068*/ 	.byte	0x04, 0x17
        /*006a*/ 	.short	(.L_21 - .L_20)
.L_20:
        /*006c*/ 	.word	0x00000000
        /*0070*/ 	.short	0x0000
        /*0072*/ 	.short	0x0000
        /*0074*/ 	.byte	0x00, 0xf5, 0x21, 0x00


	//----- nvinfo : EIATTR_SPARSE_MMA_MASK
	.align		4
.L_21:
        /*0078*/ 	.byte	0x03, 0x50
        /*007a*/ 	.short	0x0000


	//----- nvinfo : EIATTR_MAXREG_COUNT
	.align		4
        /*007c*/ 	.byte	0x03, 0x1b
        /*007e*/ 	.short	0x00ff


	//----- nvinfo : EIATTR_MERCURY_ISA_VERSION
	.align		4
        /*0080*/ 	.byte	0x03, 0x5f
        /*0082*/ 	.short	0x0101


	//----- nvinfo : EIATTR_VRC_CTA_INIT_COUNT
	.align		4
        /*0084*/ 	.byte	0x02, 0x4a
	.zero		1
	.zero		1


	//----- nvinfo : EIATTR_EXIT_INSTR_OFFSETS
	.align		4
        /*0088*/ 	.byte	0x04, 0x1c
        /*008a*/ 	.short	(.L_23 - .L_22)


	//   ....[0]....
.L_22:
        /*008c*/ 	.word	0x000000d0


	//   ....[1]....
        /*0090*/ 	.word	0x000008f0


	//----- nvinfo : EIATTR_CBANK_PARAM_SIZE
	.align		4
.L_23:
        /*0094*/ 	.byte	0x03, 0x19
        /*0096*/ 	.short	0x0028


	//----- nvinfo : EIATTR_PARAM_CBANK
	.align		4
        /*0098*/ 	.byte	0x04, 0x0a
        /*009a*/ 	.short	(.L_25 - .L_24)
	.align		4
.L_24:
        /*009c*/ 	.word	index@(.nv.constant0._Z21basic_matrix_multiplyPfS_S_iiii)
        /*00a0*/ 	.short	0x0380
        /*00a2*/ 	.short	0x0028


	//----- nvinfo : EIATTR_SW_WAR
	.align		4
.L_25:
        /*00a4*/ 	.byte	0x04, 0x36
        /*00a6*/ 	.short	(.L_27 - .L_26)
.L_26:
        /*00a8*/ 	.word	0x00000008
.L_27:


//--------------------- .nv.callgraph             --------------------------
	.section	.nv.callgraph,"",@"SHT_CUDA_CALLGRAPH"
	.align	4
	.sectionentsize	8
	.align		4
        /*0000*/ 	.word	0x00000000
	.align		4
        /*0004*/ 	.word	0xffffffff
	.align		4
        /*0008*/ 	.word	0x00000000
	.align		4
        /*000c*/ 	.word	0xfffffffe
	.align		4
        /*0010*/ 	.word	0x00000000
	.align		4
        /*0014*/ 	.word	0xfffffffd
	.align		4
        /*0018*/ 	.word	0x00000000
	.align		4
        /*001c*/ 	.word	0xfffffffc


//--------------------- .text._Z21basic_matrix_multiplyPfS_S_iiii --------------------------
	.section	.text._Z21basic_matrix_multiplyPfS_S_iiii,"ax",@progbits
	.align	128
        .global         _Z21basic_matrix_multiplyPfS_S_iiii
        .type           _Z21basic_matrix_multiplyPfS_S_iiii,@function
        .size           _Z21basic_matrix_multiplyPfS_S_iiii,(.L_x_5 - _Z21basic_matrix_multiplyPfS_S_iiii)
        .other          _Z21basic_matrix_multiplyPfS_S_iiii,@"STO_CUDA_ENTRY STV_DEFAULT"
_Z21basic_matrix_multiplyPfS_S_iiii:
.text._Z21basic_matrix_multiplyPfS_S_iiii:
[----:B------:R-:W-:Y:S01]  /*0000*/  LDC R1, c[0x0][0x37c] ;  /* 0x0000df00ff017b82 */ /* 0x000fe20000000800 */
[----:B------:R-:W0:Y:S07]  /*0010*/  S2R R5, SR_TID.X ;  /* 0x0000000000057919 */ /* 0x000e2e0000002100 */
[----:B------:R-:W1:Y:S01]  /*0020*/  LDC R16, c[0x0][0x364] ;  /* 0x0000d900ff107b82 */ /* 0x000e620000000800 */
[----:B------:R-:W2:Y:S01]  /*0030*/  LDCU UR6, c[0x0][0x398] ;  /* 0x00007300ff0677ac */ /* 0x000ea20008000800 */
[----:B------:R-:W1:Y:S06]  /*0040*/  S2R R3, SR_TID.Y ;  /* 0x0000000000037919 */ /* 0x000e6c0000002200 */
[----:B------:R-:W0:Y:S08]  /*0050*/  S2UR UR5, SR_CTAID.X ;  /* 0x00000000000579c3 */ /* 0x000e300000002500 */
[----:B------:R-:W0:Y:S08]  /*0060*/  LDC R0, c[0x0][0x360] ;  /* 0x0000d800ff007b82 */ /* 0x000e300000000800 */
[----:B------:R-:W1:Y:S08]  /*0070*/  S2UR UR4, SR_CTAID.Y ;  /* 0x00000000000479c3 */ /* 0x000e700000002600 */
[----:B------:R-:W3:Y:S01]  /*0080*/  LDC R17, c[0x0][0x3a4] ;  /* 0x0000e900ff117b82 */ /* 0x000ee20000000800 */
[----:B0-----:R-:W-:-:S02]  /*0090*/  IMAD R0, R0, UR5, R5 ;  /* 0x0000000500007c24 */ /* 0x001fc4000f8e0205 */
[----:B-1----:R-:W-:-:S03]  /*00a0*/  IMAD R16, R16, UR4, R3 ;  /* 0x0000000410107c24 */ /* 0x002fc6000f8e0203 */
[----:B---3--:R-:W-:-:S04]  /*00b0*/  ISETP.GE.AND P0, PT, R0, R17, PT ;  /* 0x000000110000720c */ /* 0x008fc80003f06270 */
[----:B--2---:R-:W-:-:S13]  /*00c0*/  ISETP.GE.OR P0, PT, R16, UR6, P0 ;  /* 0x0000000610007c0c */ /* 0x004fda0008706670 */
[----:B------:R-:W-:Y:S05]  /*00d0*/  @P0 EXIT ;  /* 0x000000000000094d */ /* 0x000fea0003800000 */
[----:B------:R-:W0:Y:S01]  /*00e0*/  LDC R19, c[0x0][0x39c] ;  /* 0x0000e700ff137b82 */ /* 0x000e220000000800 */
[----:B------:R-:W1:Y:S01]  /*00f0*/  LDCU.64 UR4, c[0x0][0x358] ;  /* 0x00006b00ff0477ac */ /* 0x000e620008000a00 */
[----:B------:R-:W-:Y:S01]  /*0100*/  HFMA2 R24, -RZ, RZ, 0, 0 ;  /* 0x00000000ff187431 */ /* 0x000fe200000001ff */
[----:B0-----:R-:W-:-:S13]  /*0110*/  ISETP.GE.AND P0, PT, R19, 0x1, PT ;  /* 0x000000011300780c */ /* 0x001fda0003f06270 */
[----:B-1----:R-:W-:Y:S05]  /*0120*/  @!P0 BRA `(.L_x_0) ;  /* 0x0000000400e08947 */ /* 0x002fea0003800000 */
[C---:B------:R-:W-:Y:S01]  /*0130*/  ISETP.GE.U32.AND P1, PT, R19.reuse, 0x8, PT ;  /* 0x000000081300780c */ /* 0x040fe20003f26070 */
[----:B------:R-:W-:Y:S01]  /*0140*/  IMAD R20, R16, R19, RZ ;  /* 0x0000001310147224 */ /* 0x000fe200078e02ff */
[----:B------:R-:W-:Y:S02]  /*0150*/  LOP3.LUT R27, R19, 0x7, RZ, 0xc0, !PT ;  /* 0x00000007131b7812 */ /* 0x000fe400078ec0ff */
[----:B------:R-:W-:Y:S02]  /*0160*/  MOV R24, RZ ;  /* 0x000000ff00187202 */ /* 0x000fe40000000f00 */
[----:B------:R-:W-:Y:S02]  /*0170*/  ISETP.NE.AND P0, PT, R27, RZ, PT ;  /* 0x000000ff1b00720c */ /* 0x000fe40003f05270 */
[----:B------:R-:W-:-:S05]  /*0180*/  MOV R21, RZ ;  /* 0x000000ff00157202 */ /* 0x000fca0000000f00 */
[----:B------:R-:W-:Y:S06]  /*0190*/  @!P1 BRA `(.L_x_1) ;  /* 0x0000000000c49947 */ /* 0x000fec0003800000 */
[----:B------:R-:W0:Y:S01]  /*01a0*/  LDC.64 R2, c[0x0][0x380] ;  /* 0x0000e000ff027b82 */ /* 0x000e220000000a00 */
[----:B------:R-:W-:Y:S02]  /*01b0*/  LOP3.LUT R21, R19, 0x7ffffff8, RZ, 0xc0, !PT ;  /* 0x7ffffff813157812 */ /* 0x000fe400078ec0ff */
[----:B------:R-:W-:Y:S02]  /*01c0*/  MOV R24, RZ ;  /* 0x000000ff00187202 */ /* 0x000fe40000000f00 */
[----:B------:R-:W-:Y:S02]  /*01d0*/  MOV R18, R0 ;  /* 0x0000000000127202 */ /* 0x000fe40000000f00 */
[----:B------:R-:W-:Y:S01]  /*01e0*/  IADD3 R22, PT, PT, -R21, RZ, RZ ;  /* 0x000000ff15167210 */ /* 0x000fe20007ffe1ff */
[----:B0-----:R-:W-:-:S03]  /*01f0*/  IMAD.WIDE.U32 R2, R20, 0x4, R2 ;  /* 0x0000000414027825 */ /* 0x001fc600078e0002 */
[----:B------:R-:W-:-:S04]  /*0200*/  IADD3 R4, P1, PT, R2, 0x10, RZ ;  /* 0x0000001002047810 */ /* 0x000fc80007f3e0ff */
[----:B------:R-:W-:-:S09]  /*0210*/  IADD3.X R5, PT, PT, RZ, R3, RZ, P1, !PT ;  /* 0x00000003ff057210 */ /* 0x000fd20000ffe4ff */
.L_x_2:
[----:B------:R-:W0:Y:S01]  /*0220*/  LDC.64 R14, c[0x0][0x388] ;  /* 0x0000e200ff0e7b82 */ /* 0x000e220000000a00 */
[----:B------:R-:W-:Y:S02]  /*0230*/  MOV R2, R4 ;  /* 0x0000000400027202 */ /* 0x000fe40000000f00 */
[----:B------:R-:W-:-:S05]  /*0240*/  MOV R3, R5 ;  /* 0x0000000500037202 */ /* 0x000fca0000000f00 */
[----:B------:R-:W2:Y:S04]  /*0250*/  LDG.E R25, desc[UR4][R2.64+-0x10] ;  /* 0xfffff00402197981 */ /* 0x000ea8000c1e1900 */
[----:B------:R-:W3:Y:S04]  /*0260*/  LDG.E R23, desc[UR4][R2.64+-0xc] ;  /* 0xfffff40402177981 */ /* 0x000ee8000c1e1900 */
[----:B------:R-:W4:Y:S04]  /*0270*/  LDG.E R29, desc[UR4][R2.64+-0x8] ;  /* 0xfffff804021d7981 */ /* 0x000f28000c1e1900 */
[----:B------:R-:W5:Y:S01]  /*0280*/  LDG.E R28, desc[UR4][R2.64+-0x4] ;  /* 0xfffffc04021c7981 */ /* 0x000f62000c1e1900 */
[----:B0-----:R-:W-:-:S05]  /*0290*/  IMAD.WIDE R14, R18, 0x4, R14 ;  /* 0x00000004120e7825 */ /* 0x001fca00078e020e */
[----:B------:R0:W2:Y:S01]  /*02a0*/  LDG.E R26, desc[UR4][R14.64] ;  /* 0x000000040e1a7981 */ /* 0x0000a2000c1e1900 */
[----:B------:R-:W-:-:S04]  /*02b0*/  IMAD.WIDE R12, R17, 0x4, R14 ;  /* 0x00000004110c7825 */ /* 0x000fc800078e020e */
[C---:B------:R-:W-:Y:S02]  /*02c0*/  IMAD.WIDE R4, R17.reuse, 0x4, R12 ;  /* 0x0000000411047825 */ /* 0x040fe400078e020c */
[----:B------:R-:W3:Y:S02]  /*02d0*/  LDG.E R12, desc[UR4][R12.64] ;  /* 0x000000040c0c7981 */ /* 0x000ee4000c1e1900 */
[C---:B------:R-:W-:Y:S02]  /*02e0*/  IMAD.WIDE R8, R17.reuse, 0x4, R4 ;  /* 0x0000000411087825 */ /* 0x040fe400078e0204 */
[----:B------:R-:W4:Y:S02]  /*02f0*/  LDG.E R4, desc[UR4][R4.64] ;  /* 0x0000000404047981 */ /* 0x000f24000c1e1900 */
[C---:B------:R-:W-:Y:S02]  /*0300*/  IMAD.WIDE R6, R17.reuse, 0x4, R8 ;  /* 0x0000000411067825 */ /* 0x040fe400078e0208 */
[----:B------:R-:W5:Y:S02]  /*0310*/  LDG.E R8, desc[UR4][R8.64] ;  /* 0x0000000408087981 */ /* 0x000f64000c1e1900 */
[----:B------:R-:W-:-:S02]  /*0320*/  IMAD.WIDE R10, R17, 0x4, R6 ;  /* 0x00000004110a7825 */ /* 0x000fc400078e0206 */
[----:B------:R-:W5:Y:S04]  /*0330*/  LDG.E R5, desc[UR4][R2.64] ;  /* 0x0000000402057981 */ /* 0x000f68000c1e1900 */
[----:B------:R-:W5:Y:S01]  /*0340*/  LDG.E R6, desc[UR4][R6.64] ;  /* 0x0000000406067981 */ /* 0x000f62000c1e1900 */
[----:B0-----:R-:W-:-:S03]  /*0350*/  IMAD.WIDE R14, R17, 0x4, R10 ;  /* 0x00000004110e7825 */ /* 0x001fc600078e020a */
[----:B------:R-:W5:Y:S04]  /*0360*/  LDG.E R10, desc[UR4][R10.64] ;  /* 0x000000040a0a7981 */ /* 0x000f68000c1e1900 */
[----:B------:R-:W5:Y:S04]  /*0370*/  LDG.E R13, desc[UR4][R14.64] ;  /* 0x000000040e0d7981 */ /* 0x000f68000c1e1900 */
[----:B------:R-:W5:Y:S04]  /*0380*/  LDG.E R7, desc[UR4][R2.64+0x4] ;  /* 0x0000040402077981 */ /* 0x000f68000c1e1900 */
[----:B------:R-:W5:Y:S01]  /*0390*/  LDG.E R9, desc[UR4][R2.64+0xc] ;  /* 0x00000c0402097981 */ /* 0x000f62000c1e1900 */
[----:B--2---:R-:W-:Y:S01]  /*03a0*/  FFMA R26, R25, R26, R24 ;  /* 0x0000001a191a7223 */ /* 0x004fe20000000018 */
[----:B------:R-:W-:-:S02]  /*03b0*/  IMAD.WIDE R24, R17, 0x4, R14 ;  /* 0x0000000411187825 */ /* 0x000fc400078e020e */
[----:B------:R-:W2:Y:S04]  /*03c0*/  LDG.E R14, desc[UR4][R2.64+0x8] ;  /* 0x00000804020e7981 */ /* 0x000ea8000c1e1900 */
[----:B------:R-:W2:Y:S01]  /*03d0*/  LDG.E R24, desc[UR4][R24.64] ;  /* 0x0000000418187981 */ /* 0x000ea2000c1e1900 */
[----:B---3--:R-:W-:Y:S01]  /*03e0*/  FFMA R12, R23, R12, R26 ;  /* 0x0000000c170c7223 */ /* 0x008fe2000000001a */
[----:B------:R-:W-:-:S03]  /*03f0*/  IADD3 R22, PT, PT, R22, 0x8, RZ ;  /* 0x0000000816167810 */ /* 0x000fc60007ffe0ff */
[----:B----4-:R-:W-:Y:S01]  /*0400*/  FFMA R29, R29, R4, R12 ;  /* 0x000000041d1d7223 */ /* 0x010fe2000000000c */
[----:B------:R-:W-:-:S03]  /*0410*/  ISETP.NE.AND P1, PT, R22, RZ, PT ;  /* 0x000000ff1600720c */ /* 0x000fc60003f25270 */
[----:B-----5:R-:W-:Y:S01]  /*0420*/  FFMA R8, R28, R8, R29 ;  /* 0x000000081c087223 */ /* 0x020fe2000000001d */
[----:B------:R-:W-:-:S03]  /*0430*/  IADD3 R4, P2, PT, R2, 0x20, RZ ;  /* 0x0000002002047810 */ /* 0x000fc60007f5e0ff */
[----:B------:R-:W-:Y:S01]  /*0440*/  FFMA R6, R5, R6, R8 ;  /* 0x0000000605067223 */ /* 0x000fe20000000008 */
[----:B------:R-:W-:Y:S02]  /*0450*/  IADD3.X R5, PT, PT, RZ, R3, RZ, P2, !PT ;  /* 0x00000003ff057210 */ /* 0x000fe400017fe4ff */
[----:B------:R-:W-:Y:S01]  /*0460*/  LEA R18, R17, R18, 0x3 ;  /* 0x0000001211127211 */ /* 0x000fe200078e18ff */
[----:B------:R-:W-:-:S04]  /*0470*/  FFMA R7, R7, R10, R6 ;  /* 0x0000000a07077223 */ /* 0x000fc80000000006 */
[----:B--2---:R-:W-:-:S04]  /*0480*/  FFMA R14, R14, R13, R7 ;  /* 0x0000000d0e0e7223 */ /* 0x004fc80000000007 */
[----:B------:R-:W-:Y:S01]  /*0490*/  FFMA R24, R9, R24, R14 ;  /* 0x0000001809187223 */ /* 0x000fe2000000000e */
[----:B------:R-:W-:Y:S06]  /*04a0*/  @P1 BRA `(.L_x_2) ;  /* 0xfffffffc005c1947 */ /* 0x000fec000383ffff */
.L_x_1:
[----:B------:R-:W-:Y:S05]  /*04b0*/  @!P0 BRA `(.L_x_0) ;  /* 0x0000000000fc8947 */ /* 0x000fea0003800000 */
[----:B------:R-:W-:Y:S02]  /*04c0*/  ISETP.GE.U32.AND P1, PT, R27, 0x4, PT ;  /* 0x000000041b00780c */ /* 0x000fe40003f26070 */
[----:B------:R-:W-:-:S04]  /*04d0*/  LOP3.LUT R14, R19, 0x3, RZ, 0xc0, !PT ;  /* 0x00000003130e7812 */ /* 0x000fc800078ec0ff */
[----:B------:R-:W-:-:S07]  /*04e0*/  ISETP.NE.AND P0, PT, R14, RZ, PT ;  /* 0x000000ff0e00720c */ /* 0x000fce0003f05270 */
[----:B------:R-:W-:Y:S06]  /*04f0*/  @!P1 BRA `(.L_x_3) ;  /* 0x00000000006c9947 */ /* 0x000fec0003800000 */
[----:B------:R-:W0:Y:S01]  /*0500*/  LDC.64 R4, c[0x0][0x388] ;  /* 0x0000e200ff047b82 */ /* 0x000e220000000a00 */
[----:B------:R-:W1:Y:S01]  /*0510*/  LDCU.64 UR6, c[0x0][0x380] ;  /* 0x00007000ff0677ac */ /* 0x000e620008000a00 */
[----:B------:R-:W-:Y:S01]  /*0520*/  IMAD R7, R21, R17, R0 ;  /* 0x0000001115077224 */ /* 0x000fe200078e0200 */
[CC--:B------:R-:W-:Y:S02]  /*0530*/  IADD3 R3, PT, PT, R20.reuse, R21.reuse, RZ ;  /* 0x0000001514037210 */ /* 0x0c0fe40007ffe0ff */
[----:B------:R-:W-:-:S03]  /*0540*/  IADD3 R8, P1, PT, R20, R21, RZ ;  /* 0x0000001514087210 */ /* 0x000fc60007f3e0ff */
[----:B------:R-:W2:Y:S01]  /*0550*/  LDC.64 R12, c[0x0][0x380] ;  /* 0x0000e000ff0c7b82 */ /* 0x000ea20000000a00 */
[----:B0-----:R-:W-:-:S04]  /*0560*/  IMAD.WIDE R4, R7, 0x4, R4 ;  /* 0x0000000407047825 */ /* 0x001fc800078e0204 */
[----:B------:R-:W-:Y:S02]  /*0570*/  IMAD.WIDE R6, R17, 0x4, R4 ;  /* 0x0000000411067825 */ /* 0x000fe400078e0204 */
[----:B------:R-:W3:Y:S02]  /*0580*/  LDG.E R4, desc[UR4][R4.64] ;  /* 0x0000000404047981 */ /* 0x000ee4000c1e1900 */
[----:B--2---:R-:W-:Y:S01]  /*0590*/  IMAD.WIDE.U32 R12, R3, 0x4, R12 ;  /* 0x00000004030c7825 */ /* 0x004fe200078e000c */
[----:B------:R-:W-:Y:S02]  /*05a0*/  IADD3.X R3, PT, PT, RZ, RZ, RZ, P1, !PT ;  /* 0x000000ffff037210 */ /* 0x000fe40000ffe4ff */
[----:B-1----:R-:W-:-:S03]  /*05b0*/  LEA R2, P1, R8, UR6, 0x2 ;  /* 0x0000000608027c11 */ /* 0x002fc6000f8210ff */
[----:B------:R-:W3:Y:S01]  /*05c0*/  LDG.E R13, desc[UR4][R12.64] ;  /* 0x000000040c0d7981 */ /* 0x000ee2000c1e1900 */
[----:B------:R-:W-:Y:S01]  /*05d0*/  LEA.HI.X R3, R8, UR7, R3, 0x2, P1 ;  /* 0x0000000708037c11 */ /* 0x000fe200088f1403 */
[C---:B------:R-:W-:Y:S02]  /*05e0*/  IMAD.WIDE R8, R17.reuse, 0x4, R6 ;  /* 0x0000000411087825 */ /* 0x040fe400078e0206 */
[----:B------:R-:W2:Y:S04]  /*05f0*/  LDG.E R6, desc[UR4][R6.64] ;  /* 0x0000000406067981 */ /* 0x000ea8000c1e1900 */
[----:B------:R-:W2:Y:S01]  /*0600*/  LDG.E R15, desc[UR4][R2.64+0x4] ;  /* 0x00000404020f7981 */ /* 0x000ea2000c1e1900 */
[----:B------:R-:W-:-:S03]  /*0610*/  IMAD.WIDE R10, R17, 0x4, R8 ;  /* 0x00000004110a7825 */ /* 0x000fc600078e0208 */
[----:B------:R-:W4:Y:S04]  /*0620*/  LDG.E R22, desc[UR4][R8.64] ;  /* 0x0000000408167981 */ /* 0x000f28000c1e1900 */
[----:B------:R-:W4:Y:S04]  /*0630*/  LDG.E R18, desc[UR4][R2.64+0x8] ;  /* 0x0000080402127981 */ /* 0x000f28000c1e1900 */
[----:B------:R-:W5:Y:S04]  /*0640*/  LDG.E R26, desc[UR4][R2.64+0xc] ;  /* 0x00000c04021a7981 */ /* 0x000f68000c1e1900 */
[----:B------:R-:W5:Y:S01]  /*0650*/  LDG.E R10, desc[UR4][R10.64] ;  /* 0x000000040a0a7981 */ /* 0x000f62000c1e1900 */
[----:B------:R-:W-:Y:S01]  /*0660*/  IADD3 R21, PT, PT, R21, 0x4, RZ ;  /* 0x0000000415157810 */ /* 0x000fe20007ffe0ff */
[----:B---3--:R-:W-:-:S04]  /*0670*/  FFMA R24, R13, R4, R24 ;  /* 0x000000040d187223 */ /* 0x008fc80000000018 */
[----:B--2---:R-:W-:-:S04]  /*0680*/  FFMA R15, R15, R6, R24 ;  /* 0x000000060f0f7223 */ /* 0x004fc80000000018 */
[----:B----4-:R-:W-:-:S04]  /*0690*/  FFMA R15, R18, R22, R15 ;  /* 0x00000016120f7223 */ /* 0x010fc8000000000f */
[----:B-----5:R-:W-:-:S07]  /*06a0*/  FFMA R24, R26, R10, R15 ;  /* 0x0000000a1a187223 */ /* 0x020fce000000000f */
.L_x_3:
[----:B------:R-:W-:Y:S05]  /*06b0*/  @!P0 BRA `(.L_x_0) ;  /* 0x00000000007c8947 */ /* 0x000fea0003800000 */
[----:B------:R-:W-:Y:S01]  /*06c0*/  ISETP.NE.AND P1, PT, R14, 0x1, PT ;  /* 0x000000010e00780c */ /* 0x000fe20003f25270 */
[----:B------:R-:W0:Y:S01]  /*06d0*/  LDC.64 R10, c[0x0][0x380] ;  /* 0x0000e000ff0a7b82 */ /* 0x000e220000000a00 */
[----:B------:R-:W-:-:S04]  /*06e0*/  LOP3.LUT R19, R19, 0x1, RZ, 0xc0, !PT ;  /* 0x0000000113137812 */ /* 0x000fc800078ec0ff */
[----:B------:R-:W-:-:S03]  /*06f0*/  ISETP.NE.U32.AND P0, PT, R19, 0x1, PT ;  /* 0x000000011300780c */ /* 0x000fc60003f05070 */
[----:B------:R-:W1:Y:S04]  /*0700*/  LDC.64 R8, c[0x0][0x388] ;  /* 0x0000e200ff087b82 */ /* 0x000e680000000a00 */
[CC--:B------:R-:W-:Y:S02]  /*0710*/  @P1 IADD3 R13, PT, PT, R20.reuse, R21.reuse, RZ ;  /* 0x00000015140d1210 */ /* 0x0c0fe40007ffe0ff */
[----:B------:R-:W-:Y:S02]  /*0720*/  @P1 IADD3 R12, P2, PT, R20, R21, RZ ;  /* 0x00000015140c1210 */ /* 0x000fe40007f5e0ff */
[----:B------:R-:W2:Y:S02]  /*0730*/  @P1 LDC.64 R2, c[0x0][0x380] ;  /* 0x0000e000ff021b82 */ /* 0x000ea40000000a00 */
[----:B------:R-:W-:-:S06]  /*0740*/  @P1 IADD3.X R14, PT, PT, RZ, RZ, RZ, P2, !PT ;  /* 0x000000ffff0e1210 */ /* 0x000fcc00017fe4ff */
[----:B------:R-:W3:Y:S01]  /*0750*/  LDC.64 R4, c[0x0][0x380] ;  /* 0x0000e000ff047b82 */ /* 0x000ee20000000a00 */
[----:B0-----:R-:W-:-:S04]  /*0760*/  @P1 IMAD.WIDE.U32 R10, R13, 0x4, R10 ;  /* 0x000000040d0a1825 */ /* 0x001fc800078e000a */
[C---:B------:R-:W-:Y:S01]  /*0770*/  @P1 IMAD R13, R21.reuse, R17, R0 ;  /* 0x00000011150d1224 */ /* 0x040fe200078e0200 */
[----:B------:R-:W-:Y:S01]  /*0780*/  @P1 IADD3 R21, PT, PT, R21, 0x2, RZ ;  /* 0x0000000215151810 */ /* 0x000fe20007ffe0ff */
[----:B------:R-:W4:Y:S01]  /*0790*/  @P1 LDG.E R11, desc[UR4][R10.64] ;  /* 0x000000040a0b1981 */ /* 0x000f22000c1e1900 */
[----:B------:R-:W0:Y:S01]  /*07a0*/  LDC.64 R6, c[0x0][0x388] ;  /* 0x0000e200ff067b82 */ /* 0x000e220000000a00 */
[----:B-1----:R-:W-:Y:S01]  /*07b0*/  @P1 IMAD.WIDE R8, R13, 0x4, R8 ;  /* 0x000000040d081825 */ /* 0x002fe200078e0208 */
[----:B------:R-:W-:Y:S02]  /*07c0*/  @!P0 IADD3 R15, PT, PT, R20, R21, RZ ;  /* 0x00000015140f8210 */ /* 0x000fe40007ffe0ff */
[----:B--2---:R-:W-:Y:S01]  /*07d0*/  @P1 LEA R2, P2, R12, R2, 0x2 ;  /* 0x000000020c021211 */ /* 0x004fe200078410ff */
[----:B------:R-:W-:-:S03]  /*07e0*/  @!P0 IMAD R21, R21, R17, R0 ;  /* 0x0000001115158224 */ /* 0x000fc600078e0200 */
[----:B------:R-:W-:Y:S01]  /*07f0*/  @P1 LEA.HI.X R3, R12, R3, R14, 0x2, P2 ;  /* 0x000000030c031211 */ /* 0x000fe200010f140e */
[----:B------:R-:W-:Y:S01]  /*0800*/  @P1 IMAD.WIDE R12, R17, 0x4, R8 ;  /* 0x00000004110c1825 */ /* 0x000fe200078e0208 */
[----:B------:R-:W4:Y:S03]  /*0810*/  @P1 LDG.E R14, desc[UR4][R8.64] ;  /* 0x00000004080e1981 */ /* 0x000f26000c1e1900 */
[----:B---3--:R-:W-:Y:S01]  /*0820*/  @!P0 IMAD.WIDE.U32 R4, R15, 0x4, R4 ;  /* 0x000000040f048825 */ /* 0x008fe200078e0004 */
[----:B------:R-:W2:Y:S04]  /*0830*/  @P1 LDG.E R2, desc[UR4][R2.64+0x4] ;  /* 0x0000040402021981 */ /* 0x000ea8000c1e1900 */
[----:B------:R-:W2:Y:S01]  /*0840*/  @P1 LDG.E R12, desc[UR4][R12.64] ;  /* 0x000000040c0c1981 */ /* 0x000ea2000c1e1900 */
[----:B0-----:R-:W-:-:S03]  /*0850*/  @!P0 IMAD.WIDE R6, R21, 0x4, R6 ;  /* 0x0000000415068825 */ /* 0x001fc600078e0206 */
[----:B------:R-:W3:Y:S04]  /*0860*/  @!P0 LDG.E R5, desc[UR4][R4.64] ;  /* 0x0000000404058981 */ /* 0x000ee8000c1e1900 */
[----:B------:R-:W3:Y:S01]  /*0870*/  @!P0 LDG.E R6, desc[UR4][R6.64] ;  /* 0x0000000406068981 */ /* 0x000ee2000c1e1900 */
[----:B----4-:R-:W-:-:S04]  /*0880*/  @P1 FFMA R11, R11, R14, R24 ;  /* 0x0000000e0b0b1223 */ /* 0x010fc80000000018 */
[----:B--2---:R-:W-:-:S04]  /*0890*/  @P1 FFMA R24, R2, R12, R11 ;  /* 0x0000000c02181223 */ /* 0x004fc8000000000b */
[----:B---3--:R-:W-:-:S07]  /*08a0*/  @!P0 FFMA R24, R5, R6, R24 ;  /* 0x0000000605188223 */ /* 0x008fce0000000018 */
.L_x_0:
[----:B------:R-:W0:Y:S01]  /*08b0*/  LDC.64 R2, c[0x0][0x390] ;  /* 0x0000e400ff027b82 */ /* 0x000e220000000a00 */
[----:B------:R-:W-:-:S04]  /*08c0*/  IMAD R17, R16, R17, R0 ;  /* 0x0000001110117224 */ /* 0x000fc800078e0200 */
[----:B0-----:R-:W-:-:S05]  /*08d0*/  IMAD.WIDE R2, R17, 0x4, R2 ;  /* 0x0000000411027825 */ /* 0x001fca00078e0202 */
[----:B------:R-:W-:Y:S01]  /*08e0*/  STG.E desc[UR4][R2.64], R24 ;  /* 0x0000001802007986 */ /* 0x000fe2000c101904 */
[----:B------:R-:W-:Y:S05]  /*08f0*/  EXIT ;  /* 0x000000000000794d */ /* 0x000fea0003800000 */
.L_x_4:
[----:B------:R-:W-:-:S00]  /*0900*/  BRA `(.L_x_4) ;  /* 0xfffffffc00fc7947 */ /* 0x000fc0000383ffff */
[----:B------:R-:W-:-:S00]  /*0910*/  NOP ;  /* 0x0000000000007918 */ /* 0x000fc00000000000 */
        /* <DEDUP_REMOVED lines=14> */
.L_x_5:


//--------------------- .nv.shared.reserved.0     --------------------------
	.section	.nv.shared.reserved.0,"aw",@nobits
	.weak		__nv_reservedSMEM_offset_0_alias
	.size		__nv_reservedSMEM_offset_0_alias, 0, 64
	.other		__nv_reservedSMEM_offset_0_alias,@"STO_CUDA_RESERVED_SHARED STV_DEFAULT"
__nv_reservedSMEM_offset_0_alias:
	.zero		0
	.zero		64


//--------------------- .nv.constant0._Z21basic_matrix_multiplyPfS_S_iiii --------------------------
	.section	.nv.constant0._Z21basic_matrix_multiplyPfS_S_iiii,"a",@progbits
	.sectionflags	@""
	.align	4
.nv.constant0._Z21basic_matrix_multiplyPfS_S_iiii:
	.zero		936


//--------------------- SYMBOLS --------------------------

	.type		.nv.reservedSmem.offset0,@object
	.size		.nv.reservedSmem.offset0,0x4
